	.headerflags	@"EF_CUDA_TEXMODE_UNIFIED EF_CUDA_64BIT_ADDRESS EF_CUDA_ACCELERATORS EF_CUDA_SM90 EF_CUDA_VIRTUAL_SM(EF_CUDA_SM90)"
	.elftype	@"ET_EXEC"


//--------------------- .nv.info                  --------------------------
	.section	.nv.info,"",@"SHT_CUDA_INFO"
	.align	4


	//----- nvinfo : EIATTR_REGCOUNT
	.align		4
        /*0000*/ 	.byte	0x04, 0x2f
        /*0002*/ 	.short	(.L_3 - .L_2)
	.align		4
.L_2:
        /*0004*/ 	.word	index@(triton_poi_fused__native_batch_norm_legit_no_training_convolution_relu_22)
        /*0008*/ 	.word	0x00000016


	//----- nvinfo : EIATTR_MIN_STACK_SIZE
	.align		4
.L_3:
        /*000c*/ 	.byte	0x04, 0x12
        /*000e*/ 	.short	(.L_5 - .L_4)
	.align		4
.L_4:
        /*0010*/ 	.word	index@(triton_poi_fused__native_batch_norm_legit_no_training_convolution_relu_22)
        /*0014*/ 	.word	0x00000000


	//----- nvinfo : EIATTR_FRAME_SIZE
	.align		4
.L_5:
        /*0018*/ 	.byte	0x04, 0x11
        /*001a*/ 	.short	(.L_7 - .L_6)
	.align		4
.L_6:
        /*001c*/ 	.word	index@(triton_poi_fused__native_batch_norm_legit_no_training_convolution_relu_22)
        /*0020*/ 	.word	0x00000000


	//----- nvinfo : EIATTR_MIN_STACK_SIZE
	.align		4
.L_7:
        /*0024*/ 	.byte	0x04, 0x12
        /*0026*/ 	.short	(.L_9 - .L_8)
	.align		4
.L_8:
        /*0028*/ 	.word	index@(triton_poi_fused__native_batch_norm_legit_no_training_convolution_relu_22)
        /*002c*/ 	.word	0x00000000
.L_9:


//--------------------- .nv.info.triton_poi_fused__native_batch_norm_legit_no_training_convolution_relu_22 --------------------------
	.section	.nv.info.triton_poi_fused__native_batch_norm_legit_no_training_convolution_relu_22,"",@"SHT_CUDA_INFO"
	.sectionflags	@""
	.align	4


	//----- nvinfo : EIATTR_CUDA_API_VERSION
	.align		4
        /*0000*/ 	.byte	0x04, 0x37
        /*0002*/ 	.short	(.L_11 - .L_10)
.L_10:
        /*0004*/ 	.word	0x0000007c


	//----- nvinfo : EIATTR_KPARAM_INFO
	.align		4
.L_11:
        /*0008*/ 	.byte	0x04, 0x17
        /*000a*/ 	.short	(.L_13 - .L_12)
.L_12:
        /*000c*/ 	.word	0x00000000
        /*0010*/ 	.short	0x0007
        /*0012*/ 	.short	0x0038
        /*0014*/ 	.byte	0x00, 0xf0, 0x11, 0x00


	//----- nvinfo : EIATTR_KPARAM_INFO
	.align		4
.L_13:
        /*0018*/ 	.byte	0x04, 0x17
        /*001a*/ 	.short	(.L_15 - .L_14)
.L_14:
        /*001c*/ 	.word	0x00000000
        /*0020*/ 	.short	0x0006
        /*0022*/ 	.short	0x0030
        /*0024*/ 	.byte	0x00, 0xf4, 0x21, 0x00


	//----- nvinfo : EIATTR_KPARAM_INFO
	.align		4
.L_15:
        /*0028*/ 	.byte	0x04, 0x17
        /*002a*/ 	.short	(.L_17 - .L_16)
.L_16:
        /*002c*/ 	.word	0x00000000
        /*0030*/ 	.short	0x0005
        /*0032*/ 	.short	0x0028
        /*0034*/ 	.byte	0x00, 0xf4, 0x21, 0x00


	//----- nvinfo : EIATTR_KPARAM_INFO
	.align		4
.L_17:
        /*0038*/ 	.byte	0x04, 0x17
        /*003a*/ 	.short	(.L_19 - .L_18)
.L_18:
        /*003c*/ 	.word	0x00000000
        /*0040*/ 	.short	0x0004
        /*0042*/ 	.short	0x0020
        /*0044*/ 	.byte	0x00, 0xf4, 0x21, 0x00


	//----- nvinfo : EIATTR_KPARAM_INFO
	.align		4
.L_19:
        /*0048*/ 	.byte	0x04, 0x17
        /*004a*/ 	.short	(.L_21 - .L_20)
.L_20:
        /*004c*/ 	.word	0x00000000
        /*0050*/ 	.short	0x0003
        /*0052*/ 	.short	0x0018
        /*0054*/ 	.byte	0x00, 0xf4, 0x21, 0x00


	//----- nvinfo : EIATTR_KPARAM_INFO
	.align		4
.L_21:
        /*0058*/ 	.byte	0x04, 0x17
        /*005a*/ 	.short	(.L_23 - .L_22)
.L_22:
        /*005c*/ 	.word	0x00000000
        /*0060*/ 	.short	0x0002
        /*0062*/ 	.short	0x0010
        /*0064*/ 	.byte	0x00, 0xf4, 0x21, 0x00


	//----- nvinfo : EIATTR_KPARAM_INFO
	.align		4
.L_23:
        /*0068*/ 	.byte	0x04, 0x17
        /*006a*/ 	.short	(.L_25 - .L_24)
.L_24:
        /*006c*/ 	.word	0x00000000
        /*0070*/ 	.short	0x0001
        /*0072*/ 	.short	0x0008
        /*0074*/ 	.byte	0x00, 0xf4, 0x21, 0x00


	//----- nvinfo : EIATTR_KPARAM_INFO
	.align		4
.L_25:
        /*0078*/ 	.byte	0x04, 0x17
        /*007a*/ 	.short	(.L_27 - .L_26)
.L_26:
        /*007c*/ 	.word	0x00000000
        /*0080*/ 	.short	0x0000
        /*0082*/ 	.short	0x0000
        /*0084*/ 	.byte	0x00, 0xf4, 0x21, 0x00


	//----- nvinfo : EIATTR_SPARSE_MMA_MASK
	.align		4
.L_27:
        /*0088*/ 	.byte	0x03, 0x50
        /*008a*/ 	.short	0x0000


	//----- nvinfo : EIATTR_MAXREG_COUNT
	.align		4
        /*008c*/ 	.byte	0x03, 0x1b
        /*008e*/ 	.short	0x00ff


	//----- nvinfo : EIATTR_EXIT_INSTR_OFFSETS
	.align		4
        /*0090*/ 	.byte	0x04, 0x1c
        /*0092*/ 	.short	(.L_29 - .L_28)


	//   ....[0]....
.L_28:
        /*0094*/ 	.word	0x00000420


	//----- nvinfo : EIATTR_REQNTID
	.align		4
.L_29:
        /*0098*/ 	.byte	0x04, 0x10
        /*009a*/ 	.short	(.L_31 - .L_30)
.L_30:
        /*009c*/ 	.word	0x00000100
        /*00a0*/ 	.word	0x00000001
        /*00a4*/ 	.word	0x00000001


	//----- nvinfo : EIATTR_CBANK_PARAM_SIZE
	.align		4
.L_31:
        /*00a8*/ 	.byte	0x03, 0x19
        /*00aa*/ 	.short	0x003c


	//----- nvinfo : EIATTR_PARAM_CBANK
	.align		4
        /*00ac*/ 	.byte	0x04, 0x0a
        /*00ae*/ 	.short	(.L_33 - .L_32)
	.align		4
.L_32:
        /*00b0*/ 	.word	index@(.nv.constant0.triton_poi_fused__native_batch_norm_legit_no_training_convolution_relu_22)
        /*00b4*/ 	.short	0x0210
        /*00b6*/ 	.short	0x003c


	//----- nvinfo : EIATTR_SW_WAR
	.align		4
.L_33:
        /*00b8*/ 	.byte	0x04, 0x36
        /*00ba*/ 	.short	(.L_35 - .L_34)
.L_34:
        /*00bc*/ 	.word	0x00000008
.L_35:


//--------------------- .nv.callgraph             --------------------------
	.section	.nv.callgraph,"",@"SHT_CUDA_CALLGRAPH"
	.align	4
	.sectionentsize	8
	.align		4
        /*0000*/ 	.word	0x00000000
	.align		4
        /*0004*/ 	.word	0xffffffff
	.align		4
        /*0008*/ 	.word	0x00000000
	.align		4
        /*000c*/ 	.word	0xfffffffe
	.align		4
        /*0010*/ 	.word	0x00000000
	.align		4
        /*0014*/ 	.word	0xfffffffd
	.align		4
        /*0018*/ 	.word	0x00000000
	.align		4
        /*001c*/ 	.word	0xfffffffc


//--------------------- .nv.constant4             --------------------------
	.section	.nv.constant4,"a",@progbits
	.align	8
	.align		8
.nv.constant4:
        /*0000*/ 	.dword	_$_str
	.align		8
        /*0008*/ 	.dword	_$_str_$_2


//--------------------- .text.triton_poi_fused__native_batch_norm_legit_no_training_convolution_relu_22 --------------------------
	.section	.text.triton_poi_fused__native_batch_norm_legit_no_training_convolution_relu_22,"ax",@progbits
	.align	128
        .global         triton_poi_fused__native_batch_norm_legit_no_training_convolution_relu_22
        .type           triton_poi_fused__native_batch_norm_legit_no_training_convolution_relu_22,@function
        .size           triton_poi_fused__native_batch_norm_legit_no_training_convolution_relu_22,(.L_x_1 - triton_poi_fused__native_batch_norm_legit_no_training_convolution_relu_22)
        .other          triton_poi_fused__native_batch_norm_legit_no_training_convolution_relu_22,@"STO_CUDA_ENTRY STV_DEFAULT"
triton_poi_fused__native_batch_norm_legit_no_training_convolution_relu_22:
.text.triton_poi_fused__native_batch_norm_legit_no_training_convolution_relu_22:
[----:B------:R-:W-:Y:S01]  /*0000*/  LDC R1, c[0x0][0x28] ;  /* 0x00000a00ff017b82 */ /* 0x000fe20000000800 */
[----:B------:R-:W1:Y:S07]  /*0010*/  S2R R0, SR_TID.X ;  /* 0x0000000000007919 */ /* 0x000e6e0000002100 */
[----:B------:R-:W2:Y:S01]  /*0020*/  LDC.64 R6, c[0x0][0x228] ;  /* 0x00008a00ff067b82 */ /* 0x000ea20000000a00 */
[----:B------:R-:W-:Y:S01]  /*0030*/  ULDC.64 UR4, c[0x0][0x208] ;  /* 0x0000820000047ab9 */ /* 0x000fe20000000a00 */
[----:B------:R-:W3:Y:S06]  /*0040*/  S2R R3, SR_CTAID.X ;  /* 0x0000000000037919 */ /* 0x000eec0000002500 */
[----:B------:R-:W4:Y:S08]  /*0050*/  LDC.64 R12, c[0x0][0x218] ;  /* 0x00008600ff0c7b82 */ /* 0x000f300000000a00 */
[----:B------:R-:W5:Y:S08]  /*0060*/  LDC.64 R14, c[0x0][0x220] ;  /* 0x00008800ff0e7b82 */ /* 0x000f700000000a00 */
[----:B------:R-:W5:Y:S01]  /*0070*/  LDC.64 R10, c[0x0][0x238] ;  /* 0x00008e00ff0a7b82 */ /* 0x000f620000000a00 */
[----:B-1----:R-:W-:-:S07]  /*0080*/  SHF.L.U32 R0, R0, 0x1, RZ ;  /* 0x0000000100007819 */ /* 0x002fce00000006ff */
[----:B------:R-:W1:Y:S01]  /*0090*/  LDC.64 R16, c[0x0][0x230] ;  /* 0x00008c00ff107b82 */ /* 0x000e620000000a00 */
[----:B------:R-:W-:-:S04]  /*00a0*/  LOP3.LUT R0, R0, 0x1fe, RZ, 0xc0, !PT ;  /* 0x000001fe00007812 */ /* 0x000fc800078ec0ff */
[----:B---3--:R-:W-:-:S05]  /*00b0*/  LEA R0, R3, R0, 0x9 ;  /* 0x0000000003007211 */ /* 0x008fca00078e48ff */
[----:B------:R-:W-:-:S05]  /*00c0*/  IMAD.HI R2, R0, 0x2aaaaaab, RZ ;  /* 0x2aaaaaab00027827 */ /* 0x000fca00078e02ff */
[----:B------:R-:W-:-:S04]  /*00d0*/  SHF.R.U32.HI R3, RZ, 0x1f, R2 ;  /* 0x0000001fff037819 */ /* 0x000fc80000011602 */
[----:B------:R-:W-:-:S05]  /*00e0*/  LEA.HI R3, R2, R3, RZ, 0x1b ;  /* 0x0000000302037211 */ /* 0x000fca00078fd8ff */
[----:B------:R-:W-:Y:S02]  /*00f0*/  IMAD R8, R3, -0xc0, R0 ;  /* 0xffffff4003087824 */ /* 0x000fe400078e0200 */
[----:B------:R-:W3:Y:S02]  /*0100*/  LDC.64 R2, c[0x0][0x210] ;  /* 0x00008400ff027b82 */ /* 0x000ee40000000a00 */
[----:B--2---:R-:W-:-:S06]  /*0110*/  IMAD.WIDE R6, R8, 0x4, R6 ;  /* 0x0000000408067825 */ /* 0x004fcc00078e0206 */
[----:B------:R-:W2:Y:S01]  /*0120*/  LDG.E.EL.64 R6, desc[UR4][R6.64] ;  /* 0x0000000406067981 */ /* 0x000ea2000c2e1b00 */
[----:B----4-:R-:W-:-:S04]  /*0130*/  IMAD.WIDE R12, R8, 0x4, R12 ;  /* 0x00000004080c7825 */ /* 0x010fc800078e020c */
[C---:B-----5:R-:W-:Y:S02]  /*0140*/  IMAD.WIDE R14, R8.reuse, 0x4, R14 ;  /* 0x00000004080e7825 */ /* 0x060fe400078e020e */
[----:B------:R-:W4:Y:S02]  /*0150*/  LDG.E.EL.64 R12, desc[UR4][R12.64] ;  /* 0x000000040c0c7981 */ /* 0x000f24000c2e1b00 */
[C---:B0-----:R-:W-:Y:S02]  /*0160*/  IMAD.WIDE R10, R8.reuse, 0x4, R10 ;  /* 0x00000004080a7825 */ /* 0x041fe400078e020a */
[----:B------:R-:W5:Y:S02]  /*0170*/  LDG.E.EL.64 R14, desc[UR4][R14.64] ;  /* 0x000000040e0e7981 */ /* 0x000f64000c2e1b00 */
[----:B-1----:R-:W-:Y:S02]  /*0180*/  IMAD.WIDE R16, R8, 0x4, R16 ;  /* 0x0000000408107825 */ /* 0x002fe400078e0210 */
[----:B------:R-:W4:Y:S02]  /*0190*/  LDG.E.EL.64 R10, desc[UR4][R10.64] ;  /* 0x000000040a0a7981 */ /* 0x000f24000c2e1b00 */
[----:B---3--:R-:W-:-:S02]  /*01a0*/  IMAD.WIDE R2, R0, 0x4, R2 ;  /* 0x0000000400027825 */ /* 0x008fc400078e0202 */
[----:B------:R0:W3:Y:S04]  /*01b0*/  LDG.E.EL.64 R8, desc[UR4][R16.64] ;  /* 0x0000000410087981 */ /* 0x0000e8000c2e1b00 */
[----:B------:R-:W4:Y:S01]  /*01c0*/  LDG.E.64 R4, desc[UR4][R2.64] ;  /* 0x0000000402047981 */ /* 0x000f22000c1e1b00 */
[----:B0-----:R-:W-:Y:S01]  /*01d0*/  HFMA2.MMA R16, -RZ, RZ, 1.625, 0 ;  /* 0x3e800000ff107435 */ /* 0x001fe200000001ff */
[----:B--2---:R-:W-:Y:S01]  /*01e0*/  FADD R6, R6, 9.9999997473787516356e-06 ;  /* 0x3727c5ac06067421 */ /* 0x004fe20000000000 */
[----:B------:R-:W-:-:S03]  /*01f0*/  FADD R7, R7, 9.9999997473787516356e-06 ;  /* 0x3727c5ac07077421 */ /* 0x000fc60000000000 */
[----:B------:R-:W0:Y:S08]  /*0200*/  MUFU.SQRT R18, R6 ;  /* 0x0000000600127308 */ /* 0x000e300000002000 */
[----:B------:R1:W2:Y:S01]  /*0210*/  MUFU.SQRT R19, R7 ;  /* 0x0000000700137308 */ /* 0x0002a20000002000 */
[C---:B0-----:R-:W-:Y:S02]  /*0220*/  FSETP.GT.AND P0, PT, R18.reuse, 8.50705917302346158658e+37, PT ;  /* 0x7e8000001200780b */ /* 0x041fe40003f04000 */
[----:B------:R-:W-:Y:S01]  /*0230*/  FSETP.GEU.AND P2, PT, R18, 1.175494350822287508e-38, PT ;  /* 0x008000001200780b */ /* 0x000fe20003f4e000 */
[----:B-1----:R-:W0:Y:S01]  /*0240*/  LDC.64 R6, c[0x0][0x240] ;  /* 0x00009000ff067b82 */ /* 0x002e220000000a00 */
[----:B--2---:R-:W-:-:S02]  /*0250*/  FSETP.GT.AND P1, PT, R19, 8.50705917302346158658e+37, PT ;  /* 0x7e8000001300780b */ /* 0x004fc40003f24000 */
[----:B------:R-:W-:-:S07]  /*0260*/  FSETP.GEU.AND P3, PT, R19, 1.175494350822287508e-38, PT ;  /* 0x008000001300780b */ /* 0x000fce0003f6e000 */
[----:B------:R-:W-:-:S04]  /*0270*/  @P0 FMUL R18, R18, 0.25 ;  /* 0x3e80000012120820 */ /* 0x000fc80000400000 */
[----:B------:R-:W-:Y:S01]  /*0280*/  @!P2 FMUL R18, R18, 16777216 ;  /* 0x4b8000001212a820 */ /* 0x000fe20000400000 */
[----:B------:R-:W-:-:S04]  /*0290*/  @P1 FMUL R19, R19, 0.25 ;  /* 0x3e80000013131820 */ /* 0x000fc80000400000 */
[----:B------:R-:W-:Y:S01]  /*02a0*/  @!P3 FMUL R19, R19, 16777216 ;  /* 0x4b8000001313b820 */ /* 0x000fe20000400000 */
[----:B------:R-:W1:Y:S01]  /*02b0*/  MUFU.RCP R18, R18 ;  /* 0x0000001200127308 */ /* 0x000e620000001000 */
[----:B------:R-:W-:-:S07]  /*02c0*/  FSEL R17, R16, 1, P0 ;  /* 0x3f80000010117808 */ /* 0x000fce0000000000 */
[----:B------:R-:W2:Y:S01]  /*02d0*/  MUFU.RCP R19, R19 ;  /* 0x0000001300137308 */ /* 0x000ea20000001000 */
[----:B------:R-:W-:Y:S01]  /*02e0*/  FSEL R16, R16, 1, P1 ;  /* 0x3f80000010107808 */ /* 0x000fe20000800000 */
[----:B------:R-:W-:Y:S01]  /*02f0*/  @!P2 FMUL R17, R17, 16777216 ;  /* 0x4b8000001111a820 */ /* 0x000fe20000400000 */
[----:B----4-:R-:W-:Y:S01]  /*0300*/  FADD R4, R4, R12 ;  /* 0x0000000c04047221 */ /* 0x010fe20000000000 */
[----:B------:R-:W-:Y:S02]  /*0310*/  FADD R5, R5, R13 ;  /* 0x0000000d05057221 */ /* 0x000fe40000000000 */
[----:B------:R-:W-:Y:S01]  /*0320*/  @!P3 FMUL R16, R16, 16777216 ;  /* 0x4b8000001010b820 */ /* 0x000fe20000400000 */
[----:B-1----:R-:W-:Y:S01]  /*0330*/  FMUL R17, R18, R17 ;  /* 0x0000001112117220 */ /* 0x002fe20000400000 */
[----:B-----5:R-:W-:Y:S01]  /*0340*/  FADD R14, -R14, R4 ;  /* 0x000000040e0e7221 */ /* 0x020fe20000000100 */
[----:B------:R-:W-:Y:S01]  /*0350*/  FADD R15, -R15, R5 ;  /* 0x000000050f0f7221 */ /* 0x000fe20000000100 */
[----:B--2---:R-:W-:-:S02]  /*0360*/  FMUL R16, R19, R16 ;  /* 0x0000001013107220 */ /* 0x004fc40000400000 */
[----:B------:R-:W-:Y:S02]  /*0370*/  FMUL R17, R14, R17 ;  /* 0x000000110e117220 */ /* 0x000fe40000400000 */
[----:B------:R-:W-:Y:S02]  /*0380*/  FMUL R16, R15, R16 ;  /* 0x000000100f107220 */ /* 0x000fe40000400000 */
[----:B---3--:R-:W-:Y:S02]  /*0390*/  FFMA R8, R8, R17, R10 ;  /* 0x0000001108087223 */ /* 0x008fe4000000000a */
[----:B------:R-:W-:-:S03]  /*03a0*/  FFMA R9, R9, R16, R11 ;  /* 0x0000001009097223 */ /* 0x000fc6000000000b */
[----:B------:R-:W-:Y:S02]  /*03b0*/  FSETP.GEU.AND P0, PT, R8, RZ, PT ;  /* 0x000000ff0800720b */ /* 0x000fe40003f0e000 */
[C---:B------:R-:W-:Y:S01]  /*03c0*/  FSETP.GEU.AND P1, PT, R9.reuse, RZ, PT ;  /* 0x000000ff0900720b */ /* 0x040fe20003f2e000 */
[----:B0-----:R-:W-:Y:S01]  /*03d0*/  IMAD.WIDE R6, R0, 0x4, R6 ;  /* 0x0000000400067825 */ /* 0x001fe200078e0206 */
[----:B------:R-:W-:Y:S02]  /*03e0*/  FSEL R8, R8, RZ, P0 ;  /* 0x000000ff08087208 */ /* 0x000fe40000000000 */
[----:B------:R-:W-:Y:S01]  /*03f0*/  FSEL R9, R9, RZ, P1 ;  /* 0x000000ff09097208 */ /* 0x000fe20000800000 */
[----:B------:R-:W-:Y:S04]  /*0400*/  STG.E.64 desc[UR4][R2.64], R4 ;  /* 0x0000000402007986 */ /* 0x000fe8000c101b04 */
[----:B------:R-:W-:Y:S01]  /*0410*/  STG.E.64 desc[UR4][R6.64], R8 ;  /* 0x0000000806007986 */ /* 0x000fe2000c101b04 */
[----:B------:R-:W-:Y:S05]  /*0420*/  EXIT ;  /* 0x000000000000794d */ /* 0x000fea0003800000 */
.L_x_0:
[----:B------:R-:W-:-:S00]  /*0430*/  BRA `(.L_x_0) ;  /* 0xfffffffc00fc7947 */ /* 0x000fc0000383ffff */
[----:B------:R-:W-:-:S00]  /*0440*/  NOP ;  /* 0x0000000000007918 */ /* 0x000fc00000000000 */
        /* <DEDUP_REMOVED lines=11> */
.L_x_1:


//--------------------- .nv.global.init           --------------------------
	.section	.nv.global.init,"aw",@progbits
.nv.global.init:
	.type		_$_str,@object
	.size		_$_str,(_$_str_$_2 - _$_str)
_$_str:
        /*0000*/ 	.byte	0x5f, 0x5f, 0x43, 0x55, 0x44, 0x41, 0x5f, 0x46, 0x54, 0x5a, 0x00
	.type		_$_str_$_2,@object
	.size		_$_str_$_2,(.L_1 - _$_str_$_2)
_$_str_$_2:
        /*000b*/ 	.byte	0x5f, 0x5f, 0x43, 0x55, 0x44, 0x41, 0x5f, 0x50, 0x52, 0x45, 0x43, 0x5f, 0x53, 0x51, 0x52, 0x54
        /*001b*/ 	.byte	0x00
.L_1:


//--------------------- .nv.constant0.triton_poi_fused__native_batch_norm_legit_no_training_convolution_relu_22 --------------------------
	.section	.nv.constant0.triton_poi_fused__native_batch_norm_legit_no_training_convolution_relu_22,"a",@progbits
	.sectionflags	@""
	.align	4
.nv.constant0.triton_poi_fused__native_batch_norm_legit_no_training_convolution_relu_22:
	.zero		588
